//
// Generated by NVIDIA NVVM Compiler
//
// Compiler Build ID: CL-36424714
// Cuda compilation tools, release 13.0, V13.0.88
// Based on NVVM 20.0.0
//

.version 9.0
.target sm_100
.address_size 64

	// .globl	sumReduction
.extern .shared .align 16 .b8 partial_sum[];

.visible .entry sumReduction(
	.param .u64 .ptr .align 1 sumReduction_param_0,
	.param .u64 .ptr .align 1 sumReduction_param_1
)
{
	.reg .pred 	%p<5>;
	.reg .b32 	%r<19>;
	.reg .b64 	%rd<9>;
	.reg .b64 	%fd<6>;

	ld.param.u64 	%rd2, [sumReduction_param_0];
	ld.param.u64 	%rd1, [sumReduction_param_1];
	cvta.to.global.u64 	%rd3, %rd2;
	mov.u32 	%r1, %ctaid.x;
	mov.u32 	%r2, %ntid.x;
	mov.u32 	%r3, %tid.x;
	mad.lo.s32 	%r7, %r1, %r2, %r3;
	mul.wide.s32 	%rd4, %r7, 8;
	add.s64 	%rd5, %rd3, %rd4;
	ld.global.f64 	%fd1, [%rd5];
	shl.b32 	%r8, %r3, 3;
	mov.u32 	%r9, partial_sum;
	add.s32 	%r10, %r9, %r8;
	st.shared.f64 	[%r10], %fd1;
	bar.sync 	0;
	setp.lt.u32 	%p1, %r2, 2;
	@%p1 bra 	$L__BB0_5;
	mov.b32 	%r18, 1;
$L__BB0_2:
	shl.b32 	%r5, %r18, 1;
	mul.lo.s32 	%r6, %r5, %r3;
	setp.ge.u32 	%p2, %r6, %r2;
	@%p2 bra 	$L__BB0_4;
	add.s32 	%r12, %r6, %r18;
	shl.b32 	%r13, %r12, 3;
	add.s32 	%r15, %r9, %r13;
	ld.shared.f64 	%fd2, [%r15];
	shl.b32 	%r16, %r6, 3;
	add.s32 	%r17, %r9, %r16;
	ld.shared.f64 	%fd3, [%r17];
	add.f64 	%fd4, %fd2, %fd3;
	st.shared.f64 	[%r17], %fd4;
$L__BB0_4:
	bar.sync 	0;
	setp.lt.u32 	%p3, %r5, %r2;
	mov.u32 	%r18, %r5;
	@%p3 bra 	$L__BB0_2;
$L__BB0_5:
	setp.ne.s32 	%p4, %r3, 0;
	@%p4 bra 	$L__BB0_7;
	ld.shared.f64 	%fd5, [partial_sum];
	cvta.to.global.u64 	%rd6, %rd1;
	mul.wide.u32 	%rd7, %r1, 8;
	add.s64 	%rd8, %rd6, %rd7;
	st.global.f64 	[%rd8], %fd5;
$L__BB0_7:
	ret;

}


// ===== COMPILED SASS (sm_100) =====

	.target	sm_100

	.elftype	@"ET_EXEC"


//--------------------- .note.nv.tkinfo           --------------------------
	.section	.note.nv.tkinfo,"",@"SHT_NOTE"
	.sectionflags	@"SHF_NOTE_NV_TKINFO"
	.tkinfo
        /*0018*/ 	.word	0x00000002
        /*0030*/ 	.string	""
        /*0030*/ 	.string	"ptxas"
        /*0030*/ 	.string	"Cuda compilation tools, release 13.0, V13.0.88"
        /*0030*/ 	.string	"Build cuda_13.0.r13.0/compiler.36424714_0"
        /*0030*/ 	.string	"-arch sm_100 -m 64 "



//--------------------- .note.nv.cuinfo           --------------------------
	.section	.note.nv.cuinfo,"",@"SHT_NOTE"
	.sectionflags	@"SHF_NOTE_NV_CUINFO"
        /*0018*/ 	.short	0x0002
        /*001a*/ 	.short	0x0064
        /*001c*/ 	.short	0x0082
	.zero		2


//--------------------- .nv.info                  --------------------------
	.section	.nv.info,"",@"SHT_CUDA_INFO"
	.align	4


	//----- nvinfo : EIATTR_REGCOUNT
	.align		4
        /*0000*/ 	.byte	0x04, 0x2f
        /*0002*/ 	.short	(.L_1 - .L_0)
	.align		4
.L_0:
        /*0004*/ 	.word	index@(sumReduction)
        /*0008*/ 	.word	0x0000000c


	//----- nvinfo : EIATTR_FRAME_SIZE
	.align		4
.L_1:
        /*000c*/ 	.byte	0x04, 0x11
        /*000e*/ 	.short	(.L_3 - .L_2)
	.align		4
.L_2:
        /*0010*/ 	.word	index@(sumReduction)
        /*0014*/ 	.word	0x00000000


	//----- nvinfo : EIATTR_MIN_STACK_SIZE
	.align		4
.L_3:
        /*0018*/ 	.byte	0x04, 0x12
        /*001a*/ 	.short	(.L_5 - .L_4)
	.align		4
.L_4:
        /*001c*/ 	.word	index@(sumReduction)
        /*0020*/ 	.word	0x00000000
.L_5:


//--------------------- .nv.compat                --------------------------
	.section	.nv.compat,"",@"SHT_CUDA_COMPAT_INFO"
	.align	4
        /*0000*/ 	.byte	0x02, 0x09, 0x00, 0x00, 0x02, 0x02, 0x01, 0x00, 0x02, 0x05, 0x05, 0x00, 0x03, 0x07, 0x01, 0x01
        /*0010*/ 	.byte	0x02, 0x03, 0x00, 0x00, 0x02, 0x06, 0x01, 0x00, 0x04, 0x0b, 0x08, 0x00, 0x01, 0x00, 0x00, 0x00
        /*0020*/ 	.byte	0x00, 0x00, 0x00, 0x00


//--------------------- .nv.info.sumReduction     --------------------------
	.section	.nv.info.sumReduction,"",@"SHT_CUDA_INFO"
	.sectionflags	@""
	.align	4


	//----- nvinfo : EIATTR_CUDA_API_VERSION
	.align		4
        /*0000*/ 	.byte	0x04, 0x37
        /*0002*/ 	.short	(.L_7 - .L_6)
.L_6:
        /*0004*/ 	.word	0x00000082


	//----- nvinfo : EIATTR_KPARAM_INFO
	.align		4
.L_7:
        /*0008*/ 	.byte	0x04, 0x17
        /*000a*/ 	.short	(.L_9 - .L_8)
.L_8:
        /*000c*/ 	.word	0x00000000
        /*0010*/ 	.short	0x0001
        /*0012*/ 	.short	0x0008
        /*0014*/ 	.byte	0x00, 0xf5, 0x21, 0x00


	//----- nvinfo : EIATTR_KPARAM_INFO
	.align		4
.L_9:
        /*0018*/ 	.byte	0x04, 0x17
        /*001a*/ 	.short	(.L_11 - .L_10)
.L_10:
        /*001c*/ 	.word	0x00000000
        /*0020*/ 	.short	0x0000
        /*0022*/ 	.short	0x0000
        /*0024*/ 	.byte	0x00, 0xf5, 0x21, 0x00


	//----- nvinfo : EIATTR_SPARSE_MMA_MASK
	.align		4
.L_11:
        /*0028*/ 	.byte	0x03, 0x50
        /*002a*/ 	.short	0x0000


	//----- nvinfo : EIATTR_MAXREG_COUNT
	.align		4
        /*002c*/ 	.byte	0x03, 0x1b
        /*002e*/ 	.short	0x00ff


	//----- nvinfo : EIATTR_NUM_BARRIERS
	.align		4
        /*0030*/ 	.byte	0x02, 0x4c
        /*0032*/ 	.byte	0x01
	.zero		1


	//----- nvinfo : EIATTR_MERCURY_ISA_VERSION
	.align		4
        /*0034*/ 	.byte	0x03, 0x5f
        /*0036*/ 	.short	0x0101


	//----- nvinfo : EIATTR_VRC_CTA_INIT_COUNT
	.align		4
        /*0038*/ 	.byte	0x02, 0x4a
	.zero		1
	.zero		1


	//----- nvinfo : EIATTR_EXIT_INSTR_OFFSETS
	.align		4
        /*003c*/ 	.byte	0x04, 0x1c
        /*003e*/ 	.short	(.L_13 - .L_12)


	//   ....[0]....
.L_12:
        /*0040*/ 	.word	0x00000210


	//   ....[1]....
        /*0044*/ 	.word	0x00000290


	//----- nvinfo : EIATTR_CBANK_PARAM_SIZE
	.align		4
.L_13:
        /*0048*/ 	.byte	0x03, 0x19
        /*004a*/ 	.short	0x0010


	//----- nvinfo : EIATTR_PARAM_CBANK
	.align		4
        /*004c*/ 	.byte	0x04, 0x0a
        /*004e*/ 	.short	(.L_15 - .L_14)
	.align		4
.L_14:
        /*0050*/ 	.word	index@(.nv.constant0.sumReduction)
        /*0054*/ 	.short	0x0380
        /*0056*/ 	.short	0x0010


	//----- nvinfo : EIATTR_SW_WAR
	.align		4
.L_15:
        /*0058*/ 	.byte	0x04, 0x36
        /*005a*/ 	.short	(.L_17 - .L_16)
.L_16:
        /*005c*/ 	.word	0x00000008
.L_17:


//--------------------- .nv.callgraph             --------------------------
	.section	.nv.callgraph,"",@"SHT_CUDA_CALLGRAPH"
	.align	4
	.sectionentsize	8
	.align		4
        /*0000*/ 	.word	0x00000000
	.align		4
        /*0004*/ 	.word	0xffffffff
	.align		4
        /*0008*/ 	.word	0x00000000
	.align		4
        /*000c*/ 	.word	0xfffffffe
	.align		4
        /*0010*/ 	.word	0x00000000
	.align		4
        /*0014*/ 	.word	0xfffffffd
	.align		4
        /*0018*/ 	.word	0x00000000
	.align		4
        /*001c*/ 	.word	0xfffffffc


//--------------------- .text.sumReduction        --------------------------
	.section	.text.sumReduction,"ax",@progbits
	.align	128
        .global         sumReduction
        .type           sumReduction,@function
        .size           sumReduction,(.L_x_3 - sumReduction)
        .other          sumReduction,@"STO_CUDA_ENTRY STV_DEFAULT"
sumReduction:
.text.sumReduction:
[----:B------:R-:W-:Y:S01]  /*0000*/  LDC R1, c[0x0][0x37c] ;  /* 0x0000df00ff017b82 */ /* 0x000fe20000000800 */
[----:B------:R-:W0:Y:S07]  /*0010*/  S2R R9, SR_CTAID.X ;  /* 0x0000000000097919 */ /* 0x000e2e0000002500 */
[----:B------:R-:W1:Y:S01]  /*0020*/  LDC.64 R2, c[0x0][0x380] ;  /* 0x0000e000ff027b82 */ /* 0x000e620000000a00 */
[----:B------:R-:W0:Y:S01]  /*0030*/  LDCU UR7, c[0x0][0x360] ;  /* 0x00006c00ff0777ac */ /* 0x000e220008000800 */
[----:B------:R-:W0:Y:S01]  /*0040*/  S2R R6, SR_TID.X ;  /* 0x0000000000067919 */ /* 0x000e220000002100 */
[----:B------:R-:W2:Y:S01]  /*0050*/  LDCU.64 UR8, c[0x0][0x358] ;  /* 0x00006b00ff0877ac */ /* 0x000ea20008000a00 */
[----:B0-----:R-:W-:-:S04]  /*0060*/  IMAD R5, R9, UR7, R6 ;  /* 0x0000000709057c24 */ /* 0x001fc8000f8e0206 */
[----:B-1----:R-:W-:-:S06]  /*0070*/  IMAD.WIDE R2, R5, 0x8, R2 ;  /* 0x0000000805027825 */ /* 0x002fcc00078e0202 */
[----:B--2---:R-:W2:Y:S01]  /*0080*/  LDG.E.64 R2, desc[UR8][R2.64] ;  /* 0x0000000802027981 */ /* 0x004ea2000c1e1b00 */
[----:B------:R-:W0:Y:S01]  /*0090*/  S2UR UR5, SR_CgaCtaId ;  /* 0x00000000000579c3 */ /* 0x000e220000008800 */
[----:B------:R-:W-:Y:S01]  /*00a0*/  UMOV UR4, 0x400 ;  /* 0x0000040000047882 */ /* 0x000fe20000000000 */
[----:B------:R-:W-:Y:S01]  /*00b0*/  UISETP.GE.U32.AND UP0, UPT, UR7, 0x2, UPT ;  /* 0x000000020700788c */ /* 0x000fe2000bf06070 */
[----:B------:R-:W-:Y:S01]  /*00c0*/  ISETP.NE.AND P1, PT, R6, RZ, PT ;  /* 0x000000ff0600720c */ /* 0x000fe20003f25270 */
[----:B0-----:R-:W-:-:S06]  /*00d0*/  ULEA UR4, UR5, UR4, 0x18 ;  /* 0x0000000405047291 */ /* 0x001fcc000f8ec0ff */
[----:B------:R-:W-:-:S05]  /*00e0*/  LEA R5, R6, UR4, 0x3 ;  /* 0x0000000406057c11 */ /* 0x000fca000f8e18ff */
[----:B--2---:R0:W-:Y:S01]  /*00f0*/  STS.64 [R5], R2 ;  /* 0x0000000205007388 */ /* 0x0041e20000000a00 */
[----:B------:R-:W-:Y:S06]  /*0100*/  BAR.SYNC.DEFER_BLOCKING 0x0 ;  /* 0x0000000000007b1d */ /* 0x000fec0000010000 */
[----:B------:R-:W-:Y:S05]  /*0110*/  BRA.U !UP0, `(.L_x_0) ;  /* 0x00000001083c7547 */ /* 0x000fea000b800000 */
[----:B------:R-:W-:-:S05]  /*0120*/  UMOV UR5, 0x1 ;  /* 0x0000000100057882 */ /* 0x000fca0000000000 */
.L_x_1:
[----:B------:R-:W-:-:S04]  /*0130*/  USHF.L.U32 UR6, UR5, 0x1, URZ ;  /* 0x0000000105067899 */ /* 0x000fc800080006ff */
[----:B------:R-:W-:Y:S02]  /*0140*/  UISETP.GE.U32.AND UP0, UPT, UR6, UR7, UPT ;  /* 0x000000070600728c */ /* 0x000fe4000bf06070 */
[----:B-1----:R-:W-:-:S05]  /*0150*/  IMAD R7, R6, UR6, RZ ;  /* 0x0000000606077c24 */ /* 0x002fca000f8e02ff */
[----:B------:R-:W-:-:S13]  /*0160*/  ISETP.GE.U32.AND P0, PT, R7, UR7, PT ;  /* 0x0000000707007c0c */ /* 0x000fda000bf06070 */
[C---:B------:R-:W-:Y:S01]  /*0170*/  @!P0 IADD3 R0, PT, PT, R7.reuse, UR5, RZ ;  /* 0x0000000507008c10 */ /* 0x040fe2000fffe0ff */
[----:B------:R-:W-:Y:S01]  /*0180*/  UMOV UR5, UR6 ;  /* 0x0000000600057c82 */ /* 0x000fe20008000000 */
[----:B------:R-:W-:Y:S02]  /*0190*/  @!P0 LEA R7, R7, UR4, 0x3 ;  /* 0x0000000407078c11 */ /* 0x000fe4000f8e18ff */
[----:B------:R-:W-:-:S03]  /*01a0*/  @!P0 LEA R0, R0, UR4, 0x3 ;  /* 0x0000000400008c11 */ /* 0x000fc6000f8e18ff */
[----:B0-----:R-:W-:Y:S04]  /*01b0*/  @!P0 LDS.64 R4, [R7] ;  /* 0x0000000007048984 */ /* 0x001fe80000000a00 */
[----:B------:R-:W0:Y:S02]  /*01c0*/  @!P0 LDS.64 R2, [R0] ;  /* 0x0000000000028984 */ /* 0x000e240000000a00 */
[----:B0-----:R-:W-:-:S07]  /*01d0*/  @!P0 DADD R2, R2, R4 ;  /* 0x0000000002028229 */ /* 0x001fce0000000004 */
[----:B------:R1:W-:Y:S01]  /*01e0*/  @!P0 STS.64 [R7], R2 ;  /* 0x0000000207008388 */ /* 0x0003e20000000a00 */
[----:B------:R-:W-:Y:S06]  /*01f0*/  BAR.SYNC.DEFER_BLOCKING 0x0 ;  /* 0x0000000000007b1d */ /* 0x000fec0000010000 */
[----:B------:R-:W-:Y:S05]  /*0200*/  BRA.U !UP0, `(.L_x_1) ;  /* 0xfffffffd08c87547 */ /* 0x000fea000b83ffff */
.L_x_0:
[----:B------:R-:W-:Y:S05]  /*0210*/  @P1 EXIT ;  /* 0x000000000000194d */ /* 0x000fea0003800000 */
[----:B------:R-:W2:Y:S01]  /*0220*/  S2UR UR5, SR_CgaCtaId ;  /* 0x00000000000579c3 */ /* 0x000ea20000008800 */
[----:B------:R-:W-:-:S07]  /*0230*/  UMOV UR4, 0x400 ;  /* 0x0000040000047882 */ /* 0x000fce0000000000 */
[----:B0-----:R-:W0:Y:S01]  /*0240*/  LDC.64 R4, c[0x0][0x388] ;  /* 0x0000e200ff047b82 */ /* 0x001e220000000a00 */
[----:B--2---:R-:W-:Y:S01]  /*0250*/  ULEA UR4, UR5, UR4, 0x18 ;  /* 0x0000000405047291 */ /* 0x004fe2000f8ec0ff */
[----:B0-----:R-:W-:-:S08]  /*0260*/  IMAD.WIDE.U32 R4, R9, 0x8, R4 ;  /* 0x0000000809047825 */ /* 0x001fd000078e0004 */
[----:B-1----:R-:W0:Y:S04]  /*0270*/  LDS.64 R2, [UR4] ;  /* 0x00000004ff027984 */ /* 0x002e280008000a00 */
[----:B0-----:R-:W-:Y:S01]  /*0280*/  STG.E.64 desc[UR8][R4.64], R2 ;  /* 0x0000000204007986 */ /* 0x001fe2000c101b08 */
[----:B------:R-:W-:Y:S05]  /*0290*/  EXIT ;  /* 0x000000000000794d */ /* 0x000fea0003800000 */
.L_x_2:
[----:B------:R-:W-:-:S00]  /*02a0*/  BRA `(.L_x_2) ;  /* 0xfffffffc00fc7947 */ /* 0x000fc0000383ffff */
[----:B------:R-:W-:-:S00]  /*02b0*/  NOP ;  /* 0x0000000000007918 */ /* 0x000fc00000000000 */
        /* <DEDUP_REMOVED lines=12> */
.L_x_3:


//--------------------- .nv.shared.sumReduction   --------------------------
	.section	.nv.shared.sumReduction,"aw",@nobits
	.sectionflags	@""
	.align	16
	.zero		1024


//--------------------- .nv.shared.reserved.0     --------------------------
	.section	.nv.shared.reserved.0,"aw",@nobits
	.weak		__nv_reservedSMEM_offset_0_alias
	.size		__nv_reservedSMEM_offset_0_alias, 0, 64
	.other		__nv_reservedSMEM_offset_0_alias,@"STO_CUDA_RESERVED_SHARED STV_DEFAULT"
__nv_reservedSMEM_offset_0_alias:
	.zero		0
	.zero		64


//--------------------- .nv.constant0.sumReduction --------------------------
	.section	.nv.constant0.sumReduction,"a",@progbits
	.sectionflags	@""
	.align	4
.nv.constant0.sumReduction:
	.zero		912


//--------------------- SYMBOLS --------------------------

	.type		.nv.reservedSmem.offset0,@object
	.size		.nv.reservedSmem.offset0,0x4
	.type		.nv.reservedSmem.cap,@object
	.size		.nv.reservedSmem.cap,0x4
